//
// Generated by NVIDIA NVVM Compiler
//
// Compiler Build ID: CL-36424714
// Cuda compilation tools, release 13.0, V13.0.88
// Based on NVVM 20.0.0
//

.version 9.0
.target sm_100
.address_size 64

	// .globl	_Z19movingAverageKernelPKfPfii

.visible .entry _Z19movingAverageKernelPKfPfii(
	.param .u64 .ptr .align 1 _Z19movingAverageKernelPKfPfii_param_0,
	.param .u64 .ptr .align 1 _Z19movingAverageKernelPKfPfii_param_1,
	.param .u32 _Z19movingAverageKernelPKfPfii_param_2,
	.param .u32 _Z19movingAverageKernelPKfPfii_param_3
)
{
	.reg .pred 	%p<56>;
	.reg .b32 	%r<118>;
	.reg .b32 	%f<87>;
	.reg .b64 	%rd<37>;

	ld.param.u64 	%rd3, [_Z19movingAverageKernelPKfPfii_param_0];
	ld.param.u64 	%rd2, [_Z19movingAverageKernelPKfPfii_param_1];
	ld.param.u32 	%r75, [_Z19movingAverageKernelPKfPfii_param_2];
	ld.param.u32 	%r76, [_Z19movingAverageKernelPKfPfii_param_3];
	cvta.to.global.u64 	%rd1, %rd3;
	mov.u32 	%r77, %ntid.x;
	mov.u32 	%r78, %ctaid.x;
	mul.lo.s32 	%r1, %r77, %r78;
	mov.u32 	%r2, %tid.x;
	add.s32 	%r3, %r1, %r2;
	setp.ge.s32 	%p1, %r3, %r75;
	@%p1 bra 	$L__BB0_45;
	shr.u32 	%r79, %r76, 31;
	add.s32 	%r80, %r76, %r79;
	shr.s32 	%r5, %r80, 1;
	neg.s32 	%r110, %r5;
	setp.lt.s32 	%p2, %r5, %r110;
	mov.f32 	%f84, 0f00000000;
	mov.f32 	%f86, %f84;
	@%p2 bra 	$L__BB0_44;
	sub.s32 	%r83, %r5, %r110;
	add.s32 	%r6, %r83, 1;
	and.b32  	%r7, %r6, 7;
	setp.lt.u32 	%p3, %r83, 7;
	mov.f32 	%f84, 0f00000000;
	mov.b32 	%r117, 0;
	@%p3 bra 	$L__BB0_22;
	add.s32 	%r92, %r110, 3;
	add.s32 	%r85, %r2, %r110;
	add.s32 	%r91, %r85, %r1;
	and.b32  	%r86, %r6, -8;
	neg.s32 	%r90, %r86;
	mov.f32 	%f84, 0f00000000;
	mov.b32 	%r117, 0;
$L__BB0_4:
	.pragma "nounroll";
	setp.lt.s32 	%p4, %r91, 0;
	setp.ge.s32 	%p5, %r91, %r75;
	or.pred  	%p6, %p4, %p5;
	@%p6 bra 	$L__BB0_6;
	mul.wide.u32 	%rd4, %r91, 4;
	add.s64 	%rd5, %rd1, %rd4;
	ld.global.f32 	%f45, [%rd5];
	add.f32 	%f84, %f84, %f45;
	add.s32 	%r117, %r117, 1;
$L__BB0_6:
	add.s32 	%r17, %r91, 1;
	setp.lt.s32 	%p7, %r17, 0;
	setp.ge.s32 	%p8, %r17, %r75;
	or.pred  	%p9, %p7, %p8;
	@%p9 bra 	$L__BB0_8;
	mul.wide.u32 	%rd6, %r17, 4;
	add.s64 	%rd7, %rd1, %rd6;
	ld.global.f32 	%f46, [%rd7];
	add.f32 	%f84, %f84, %f46;
	add.s32 	%r117, %r117, 1;
$L__BB0_8:
	add.s32 	%r20, %r91, 2;
	setp.lt.s32 	%p10, %r20, 0;
	setp.ge.s32 	%p11, %r20, %r75;
	or.pred  	%p12, %p10, %p11;
	@%p12 bra 	$L__BB0_10;
	mul.wide.u32 	%rd8, %r20, 4;
	add.s64 	%rd9, %rd1, %rd8;
	ld.global.f32 	%f47, [%rd9];
	add.f32 	%f84, %f84, %f47;
	add.s32 	%r117, %r117, 1;
$L__BB0_10:
	add.s32 	%r23, %r91, 3;
	setp.lt.s32 	%p13, %r23, 0;
	setp.ge.s32 	%p14, %r23, %r75;
	or.pred  	%p15, %p13, %p14;
	@%p15 bra 	$L__BB0_12;
	mul.wide.u32 	%rd10, %r23, 4;
	add.s64 	%rd11, %rd1, %rd10;
	ld.global.f32 	%f48, [%rd11];
	add.f32 	%f84, %f84, %f48;
	add.s32 	%r117, %r117, 1;
$L__BB0_12:
	add.s32 	%r26, %r91, 4;
	setp.lt.s32 	%p16, %r26, 0;
	setp.ge.s32 	%p17, %r26, %r75;
	or.pred  	%p18, %p16, %p17;
	@%p18 bra 	$L__BB0_14;
	mul.wide.u32 	%rd12, %r26, 4;
	add.s64 	%rd13, %rd1, %rd12;
	ld.global.f32 	%f49, [%rd13];
	add.f32 	%f84, %f84, %f49;
	add.s32 	%r117, %r117, 1;
$L__BB0_14:
	add.s32 	%r29, %r91, 5;
	setp.lt.s32 	%p19, %r29, 0;
	setp.ge.s32 	%p20, %r29, %r75;
	or.pred  	%p21, %p19, %p20;
	@%p21 bra 	$L__BB0_16;
	mul.wide.u32 	%rd14, %r29, 4;
	add.s64 	%rd15, %rd1, %rd14;
	ld.global.f32 	%f50, [%rd15];
	add.f32 	%f84, %f84, %f50;
	add.s32 	%r117, %r117, 1;
$L__BB0_16:
	add.s32 	%r32, %r91, 6;
	setp.lt.s32 	%p22, %r32, 0;
	setp.ge.s32 	%p23, %r32, %r75;
	or.pred  	%p24, %p22, %p23;
	@%p24 bra 	$L__BB0_18;
	mul.wide.u32 	%rd16, %r32, 4;
	add.s64 	%rd17, %rd1, %rd16;
	ld.global.f32 	%f51, [%rd17];
	add.f32 	%f84, %f84, %f51;
	add.s32 	%r117, %r117, 1;
$L__BB0_18:
	add.s32 	%r35, %r91, 7;
	setp.lt.s32 	%p25, %r35, 0;
	setp.ge.s32 	%p26, %r35, %r75;
	or.pred  	%p27, %p25, %p26;
	@%p27 bra 	$L__BB0_20;
	mul.wide.u32 	%rd18, %r35, 4;
	add.s64 	%rd19, %rd1, %rd18;
	ld.global.f32 	%f52, [%rd19];
	add.f32 	%f84, %f84, %f52;
	add.s32 	%r117, %r117, 1;
$L__BB0_20:
	add.s32 	%r92, %r92, 8;
	add.s32 	%r91, %r91, 8;
	add.s32 	%r90, %r90, 8;
	setp.ne.s32 	%p28, %r90, 0;
	@%p28 bra 	$L__BB0_4;
	add.s32 	%r110, %r92, -3;
$L__BB0_22:
	setp.eq.s32 	%p29, %r7, 0;
	@%p29 bra 	$L__BB0_43;
	and.b32  	%r45, %r6, 3;
	setp.lt.u32 	%p30, %r7, 4;
	@%p30 bra 	$L__BB0_33;
	add.s32 	%r46, %r110, %r3;
	setp.lt.s32 	%p31, %r46, 0;
	setp.ge.s32 	%p32, %r46, %r75;
	or.pred  	%p33, %p31, %p32;
	@%p33 bra 	$L__BB0_26;
	mul.wide.u32 	%rd20, %r46, 4;
	add.s64 	%rd21, %rd1, %rd20;
	ld.global.f32 	%f54, [%rd21];
	add.f32 	%f84, %f84, %f54;
	add.s32 	%r117, %r117, 1;
$L__BB0_26:
	add.s32 	%r49, %r46, 1;
	setp.lt.s32 	%p34, %r49, 0;
	setp.ge.s32 	%p35, %r49, %r75;
	or.pred  	%p36, %p34, %p35;
	@%p36 bra 	$L__BB0_28;
	mul.wide.u32 	%rd22, %r49, 4;
	add.s64 	%rd23, %rd1, %rd22;
	ld.global.f32 	%f55, [%rd23];
	add.f32 	%f84, %f84, %f55;
	add.s32 	%r117, %r117, 1;
$L__BB0_28:
	add.s32 	%r52, %r46, 2;
	setp.lt.s32 	%p37, %r52, 0;
	setp.ge.s32 	%p38, %r52, %r75;
	or.pred  	%p39, %p37, %p38;
	@%p39 bra 	$L__BB0_30;
	mul.wide.u32 	%rd24, %r52, 4;
	add.s64 	%rd25, %rd1, %rd24;
	ld.global.f32 	%f56, [%rd25];
	add.f32 	%f84, %f84, %f56;
	add.s32 	%r117, %r117, 1;
$L__BB0_30:
	add.s32 	%r55, %r46, 3;
	setp.lt.s32 	%p40, %r55, 0;
	setp.ge.s32 	%p41, %r55, %r75;
	or.pred  	%p42, %p40, %p41;
	@%p42 bra 	$L__BB0_32;
	mul.wide.u32 	%rd26, %r55, 4;
	add.s64 	%rd27, %rd1, %rd26;
	ld.global.f32 	%f57, [%rd27];
	add.f32 	%f84, %f84, %f57;
	add.s32 	%r117, %r117, 1;
$L__BB0_32:
	add.s32 	%r110, %r110, 4;
$L__BB0_33:
	setp.eq.s32 	%p43, %r45, 0;
	@%p43 bra 	$L__BB0_43;
	setp.eq.s32 	%p44, %r45, 1;
	@%p44 bra 	$L__BB0_40;
	add.s32 	%r62, %r110, %r3;
	setp.lt.s32 	%p45, %r62, 0;
	setp.ge.s32 	%p46, %r62, %r75;
	or.pred  	%p47, %p45, %p46;
	@%p47 bra 	$L__BB0_37;
	mul.wide.u32 	%rd28, %r62, 4;
	add.s64 	%rd29, %rd1, %rd28;
	ld.global.f32 	%f59, [%rd29];
	add.f32 	%f84, %f84, %f59;
	add.s32 	%r117, %r117, 1;
$L__BB0_37:
	add.s32 	%r65, %r62, 1;
	setp.lt.s32 	%p48, %r65, 0;
	setp.ge.s32 	%p49, %r65, %r75;
	or.pred  	%p50, %p48, %p49;
	@%p50 bra 	$L__BB0_39;
	mul.wide.u32 	%rd30, %r65, 4;
	add.s64 	%rd31, %rd1, %rd30;
	ld.global.f32 	%f60, [%rd31];
	add.f32 	%f84, %f84, %f60;
	add.s32 	%r117, %r117, 1;
$L__BB0_39:
	add.s32 	%r110, %r110, 2;
$L__BB0_40:
	and.b32  	%r89, %r6, 1;
	setp.eq.b32 	%p51, %r89, 1;
	not.pred 	%p52, %p51;
	@%p52 bra 	$L__BB0_43;
	add.s32 	%r72, %r110, %r3;
	setp.lt.s32 	%p53, %r72, 0;
	setp.ge.s32 	%p54, %r72, %r75;
	or.pred  	%p55, %p53, %p54;
	@%p55 bra 	$L__BB0_43;
	mul.wide.u32 	%rd32, %r72, 4;
	add.s64 	%rd33, %rd1, %rd32;
	ld.global.f32 	%f61, [%rd33];
	add.f32 	%f84, %f84, %f61;
	add.s32 	%r117, %r117, 1;
$L__BB0_43:
	cvt.rn.f32.s32 	%f86, %r117;
$L__BB0_44:
	div.rn.f32 	%f62, %f84, %f86;
	cvta.to.global.u64 	%rd34, %rd2;
	mul.wide.s32 	%rd35, %r3, 4;
	add.s64 	%rd36, %rd34, %rd35;
	st.global.f32 	[%rd36], %f62;
$L__BB0_45:
	ret;

}


// ===== COMPILED SASS (sm_100) =====

	.target	sm_100

	.elftype	@"ET_EXEC"


//--------------------- .note.nv.tkinfo           --------------------------
	.section	.note.nv.tkinfo,"",@"SHT_NOTE"
	.sectionflags	@"SHF_NOTE_NV_TKINFO"
	.tkinfo
        /*0018*/ 	.word	0x00000002
        /*0030*/ 	.string	""
        /*0030*/ 	.string	"ptxas"
        /*0030*/ 	.string	"Cuda compilation tools, release 13.0, V13.0.88"
        /*0030*/ 	.string	"Build cuda_13.0.r13.0/compiler.36424714_0"
        /*0030*/ 	.string	"-arch sm_100 -m 64 "



//--------------------- .note.nv.cuinfo           --------------------------
	.section	.note.nv.cuinfo,"",@"SHT_NOTE"
	.sectionflags	@"SHF_NOTE_NV_CUINFO"
        /*0018*/ 	.short	0x0002
        /*001a*/ 	.short	0x0064
        /*001c*/ 	.short	0x0082
	.zero		2


//--------------------- .nv.info                  --------------------------
	.section	.nv.info,"",@"SHT_CUDA_INFO"
	.align	4


	//----- nvinfo : EIATTR_REGCOUNT
	.align		4
        /*0000*/ 	.byte	0x04, 0x2f
        /*0002*/ 	.short	(.L_1 - .L_0)
	.align		4
.L_0:
        /*0004*/ 	.word	index@(_Z19movingAverageKernelPKfPfii)
        /*0008*/ 	.word	0x00000020


	//----- nvinfo : EIATTR_FRAME_SIZE
	.align		4
.L_1:
        /*000c*/ 	.byte	0x04, 0x11
        /*000e*/ 	.short	(.L_3 - .L_2)
	.align		4
.L_2:
        /*0010*/ 	.word	index@($__internal_0_$__cuda_sm3x_div_rn_noftz_f32_slowpath)
        /*0014*/ 	.word	0x00000000


	//----- nvinfo : EIATTR_FRAME_SIZE
	.align		4
.L_3:
        /*0018*/ 	.byte	0x04, 0x11
        /*001a*/ 	.short	(.L_5 - .L_4)
	.align		4
.L_4:
        /*001c*/ 	.word	index@(_Z19movingAverageKernelPKfPfii)
        /*0020*/ 	.word	0x00000000


	//----- nvinfo : EIATTR_MIN_STACK_SIZE
	.align		4
.L_5:
        /*0024*/ 	.byte	0x04, 0x12
        /*0026*/ 	.short	(.L_7 - .L_6)
	.align		4
.L_6:
        /*0028*/ 	.word	index@(_Z19movingAverageKernelPKfPfii)
        /*002c*/ 	.word	0x00000000
.L_7:


//--------------------- .nv.compat                --------------------------
	.section	.nv.compat,"",@"SHT_CUDA_COMPAT_INFO"
	.align	4
        /*0000*/ 	.byte	0x02, 0x09, 0x00, 0x00, 0x02, 0x02, 0x01, 0x00, 0x02, 0x05, 0x05, 0x00, 0x03, 0x07, 0x01, 0x01
        /*0010*/ 	.byte	0x02, 0x03, 0x00, 0x00, 0x02, 0x06, 0x01, 0x00, 0x04, 0x0b, 0x08, 0x00, 0x01, 0x00, 0x00, 0x00
        /*0020*/ 	.byte	0x00, 0x00, 0x00, 0x00


//--------------------- .nv.info._Z19movingAverageKernelPKfPfii --------------------------
	.section	.nv.info._Z19movingAverageKernelPKfPfii,"",@"SHT_CUDA_INFO"
	.sectionflags	@""
	.align	4


	//----- nvinfo : EIATTR_CUDA_API_VERSION
	.align		4
        /*0000*/ 	.byte	0x04, 0x37
        /*0002*/ 	.short	(.L_9 - .L_8)
.L_8:
        /*0004*/ 	.word	0x00000082


	//----- nvinfo : EIATTR_KPARAM_INFO
	.align		4
.L_9:
        /*0008*/ 	.byte	0x04, 0x17
        /*000a*/ 	.short	(.L_11 - .L_10)
.L_10:
        /*000c*/ 	.word	0x00000000
        /*0010*/ 	.short	0x0003
        /*0012*/ 	.short	0x0014
        /*0014*/ 	.byte	0x00, 0xf0, 0x11, 0x00


	//----- nvinfo : EIATTR_KPARAM_INFO
	.align		4
.L_11:
        /*0018*/ 	.byte	0x04, 0x17
        /*001a*/ 	.short	(.L_13 - .L_12)
.L_12:
        /*001c*/ 	.word	0x00000000
        /*0020*/ 	.short	0x0002
        /*0022*/ 	.short	0x0010
        /*0024*/ 	.byte	0x00, 0xf0, 0x11, 0x00


	//----- nvinfo : EIATTR_KPARAM_INFO
	.align		4
.L_13:
        /*0028*/ 	.byte	0x04, 0x17
        /*002a*/ 	.short	(.L_15 - .L_14)
.L_14:
        /*002c*/ 	.word	0x00000000
        /*0030*/ 	.short	0x0001
        /*0032*/ 	.short	0x0008
        /*0034*/ 	.byte	0x00, 0xf5, 0x21, 0x00


	//----- nvinfo : EIATTR_KPARAM_INFO
	.align		4
.L_15:
        /*0038*/ 	.byte	0x04, 0x17
        /*003a*/ 	.short	(.L_17 - .L_16)
.L_16:
        /*003c*/ 	.word	0x00000000
        /*0040*/ 	.short	0x0000
        /*0042*/ 	.short	0x0000
        /*0044*/ 	.byte	0x00, 0xf5, 0x21, 0x00


	//----- nvinfo : EIATTR_SPARSE_MMA_MASK
	.align		4
.L_17:
        /*0048*/ 	.byte	0x03, 0x50
        /*004a*/ 	.short	0x0000


	//----- nvinfo : EIATTR_MAXREG_COUNT
	.align		4
        /*004c*/ 	.byte	0x03, 0x1b
        /*004e*/ 	.short	0x00ff


	//----- nvinfo : EIATTR_MERCURY_ISA_VERSION
	.align		4
        /*0050*/ 	.byte	0x03, 0x5f
        /*0052*/ 	.short	0x0101


	//----- nvinfo : EIATTR_VRC_CTA_INIT_COUNT
	.align		4
        /*0054*/ 	.byte	0x02, 0x4a
	.zero		1
	.zero		1


	//----- nvinfo : EIATTR_EXIT_INSTR_OFFSETS
	.align		4
        /*0058*/ 	.byte	0x04, 0x1c
        /*005a*/ 	.short	(.L_19 - .L_18)


	//   ....[0]....
.L_18:
        /*005c*/ 	.word	0x00000080


	//   ....[1]....
        /*0060*/ 	.word	0x00000c10


	//----- nvinfo : EIATTR_CRS_STACK_SIZE
	.align		4
.L_19:
        /*0064*/ 	.byte	0x04, 0x1e
        /*0066*/ 	.short	(.L_21 - .L_20)
.L_20:
        /*0068*/ 	.word	0x00000000


	//----- nvinfo : EIATTR_CBANK_PARAM_SIZE
	.align		4
.L_21:
        /*006c*/ 	.byte	0x03, 0x19
        /*006e*/ 	.short	0x0018


	//----- nvinfo : EIATTR_PARAM_CBANK
	.align		4
        /*0070*/ 	.byte	0x04, 0x0a
        /*0072*/ 	.short	(.L_23 - .L_22)
	.align		4
.L_22:
        /*0074*/ 	.word	index@(.nv.constant0._Z19movingAverageKernelPKfPfii)
        /*0078*/ 	.short	0x0380
        /*007a*/ 	.short	0x0018


	//----- nvinfo : EIATTR_SW_WAR
	.align		4
.L_23:
        /*007c*/ 	.byte	0x04, 0x36
        /*007e*/ 	.short	(.L_25 - .L_24)
.L_24:
        /*0080*/ 	.word	0x00000008
.L_25:


//--------------------- .nv.callgraph             --------------------------
	.section	.nv.callgraph,"",@"SHT_CUDA_CALLGRAPH"
	.align	4
	.sectionentsize	8
	.align		4
        /*0000*/ 	.word	0x00000000
	.align		4
        /*0004*/ 	.word	0xffffffff
	.align		4
        /*0008*/ 	.word	0x00000000
	.align		4
        /*000c*/ 	.word	0xfffffffe
	.align		4
        /*0010*/ 	.word	0x00000000
	.align		4
        /*0014*/ 	.word	0xfffffffd
	.align		4
        /*0018*/ 	.word	0x00000000
	.align		4
        /*001c*/ 	.word	0xfffffffc


//--------------------- .text._Z19movingAverageKernelPKfPfii --------------------------
	.section	.text._Z19movingAverageKernelPKfPfii,"ax",@progbits
	.align	128
        .global         _Z19movingAverageKernelPKfPfii
        .type           _Z19movingAverageKernelPKfPfii,@function
        .size           _Z19movingAverageKernelPKfPfii,(.L_x_21 - _Z19movingAverageKernelPKfPfii)
        .other          _Z19movingAverageKernelPKfPfii,@"STO_CUDA_ENTRY STV_DEFAULT"
_Z19movingAverageKernelPKfPfii:
.text._Z19movingAverageKernelPKfPfii:
[----:B------:R-:W-:Y:S01]  /*0000*/  LDC R1, c[0x0][0x37c] ;  /* 0x0000df00ff017b82 */ /* 0x000fe20000000800 */
[----:B------:R-:W0:Y:S07]  /*0010*/  S2R R9, SR_TID.X ;  /* 0x0000000000097919 */ /* 0x000e2e0000002100 */
[----:B------:R-:W1:Y:S01]  /*0020*/  S2UR UR5, SR_CTAID.X ;  /* 0x00000000000579c3 */ /* 0x000e620000002500 */
[----:B------:R-:W1:Y:S01]  /*0030*/  LDCU UR4, c[0x0][0x360] ;  /* 0x00006c00ff0477ac */ /* 0x000e620008000800 */
[----:B------:R-:W2:Y:S01]  /*0040*/  LDCU UR6, c[0x0][0x390] ;  /* 0x00007200ff0677ac */ /* 0x000ea20008000800 */
[----:B-1----:R-:W-:-:S06]  /*0050*/  UIMAD UR4, UR4, UR5, URZ ;  /* 0x00000005040472a4 */ /* 0x002fcc000f8e02ff */
[----:B0-----:R-:W-:-:S05]  /*0060*/  VIADD R3, R9, UR4 ;  /* 0x0000000409037c36 */ /* 0x001fca0008000000 */
[----:B--2---:R-:W-:-:S13]  /*0070*/  ISETP.GE.AND P0, PT, R3, UR6, PT ;  /* 0x0000000603007c0c */ /* 0x004fda000bf06270 */
[----:B------:R-:W-:Y:S05]  /*0080*/  @P0 EXIT ;  /* 0x000000000000094d */ /* 0x000fea0003800000 */
[----:B------:R-:W0:Y:S01]  /*0090*/  LDCU UR5, c[0x0][0x394] ;  /* 0x00007280ff0577ac */ /* 0x000e220008000800 */
[----:B------:R-:W-:Y:S02]  /*00a0*/  IMAD.MOV.U32 R2, RZ, RZ, RZ ;  /* 0x000000ffff027224 */ /* 0x000fe400078e00ff */
[----:B------:R-:W-:Y:S01]  /*00b0*/  IMAD.MOV.U32 R7, RZ, RZ, RZ ;  /* 0x000000ffff077224 */ /* 0x000fe200078e00ff */
[----:B------:R-:W1:Y:S01]  /*00c0*/  LDCU.64 UR8, c[0x0][0x358] ;  /* 0x00006b00ff0877ac */ /* 0x000e620008000a00 */
[----:B0-----:R-:W-:-:S04]  /*00d0*/  ULEA.HI UR5, UR5, UR5, URZ, 0x1 ;  /* 0x0000000505057291 */ /* 0x001fc8000f8f08ff */
[----:B------:R-:W-:-:S04]  /*00e0*/  USHF.R.S32.HI UR5, URZ, 0x1, UR5 ;  /* 0x00000001ff057899 */ /* 0x000fc80008011405 */
[----:B------:R-:W-:-:S04]  /*00f0*/  UIADD3 UR7, UPT, UPT, -UR5, URZ, URZ ;  /* 0x000000ff05077290 */ /* 0x000fc8000fffe1ff */
[----:B------:R-:W-:-:S09]  /*0100*/  UISETP.GE.AND UP0, UPT, UR5, UR7, UPT ;  /* 0x000000070500728c */ /* 0x000fd2000bf06270 */
[----:B-1----:R-:W-:Y:S05]  /*0110*/  BRA.U !UP0, `(.L_x_0) ;  /* 0x0000000908787547 */ /* 0x002fea000b800000 */
[----:B------:R-:W-:Y:S02]  /*0120*/  IMAD.U32 R8, RZ, RZ, UR7 ;  /* 0x00000007ff087e24 */ /* 0x000fe4000f8e00ff */
[----:B------:R-:W-:Y:S02]  /*0130*/  HFMA2 R2, -RZ, RZ, 0, 0 ;  /* 0x00000000ff027431 */ /* 0x000fe400000001ff */
[----:B------:R-:W-:Y:S01]  /*0140*/  IMAD.MOV.U32 R0, RZ, RZ, RZ ;  /* 0x000000ffff007224 */ /* 0x000fe200078e00ff */
[----:B------:R-:W-:-:S04]  /*0150*/  IADD3 R4, PT, PT, -R8, UR5, RZ ;  /* 0x0000000508047c10 */ /* 0x000fc8000fffe1ff */
[C---:B------:R-:W-:Y:S01]  /*0160*/  ISETP.GE.U32.AND P0, PT, R4.reuse, 0x7, PT ;  /* 0x000000070400780c */ /* 0x040fe20003f06070 */
[----:B------:R-:W-:-:S05]  /*0170*/  VIADD R4, R4, 0x1 ;  /* 0x0000000104047836 */ /* 0x000fca0000000000 */
[----:B------:R-:W-:-:S07]  /*0180*/  LOP3.LUT R5, R4, 0x7, RZ, 0xc0, !PT ;  /* 0x0000000704057812 */ /* 0x000fce00078ec0ff */
[----:B------:R-:W-:Y:S05]  /*0190*/  @!P0 BRA `(.L_x_1) ;  /* 0x0000000400308947 */ /* 0x000fea0003800000 */
[----:B------:R-:W-:Y:S01]  /*01a0*/  IADD3 R6, PT, PT, R9, UR4, R8 ;  /* 0x0000000409067c10 */ /* 0x000fe2000fffe008 */
[----:B------:R-:W-:Y:S01]  /*01b0*/  VIADD R7, R8, 0x3 ;  /* 0x0000000308077836 */ /* 0x000fe20000000000 */
[----:B------:R-:W-:Y:S01]  /*01c0*/  LOP3.LUT R9, R4, 0xfffffff8, RZ, 0xc0, !PT ;  /* 0xfffffff804097812 */ /* 0x000fe200078ec0ff */
[----:B------:R-:W-:Y:S01]  /*01d0*/  IMAD.MOV.U32 R2, RZ, RZ, RZ ;  /* 0x000000ffff027224 */ /* 0x000fe200078e00ff */
[----:B------:R-:W0:Y:S01]  /*01e0*/  LDCU UR6, c[0x0][0x390] ;  /* 0x00007200ff0677ac */ /* 0x000e220008000800 */
[----:B------:R-:W-:Y:S01]  /*01f0*/  IMAD.MOV.U32 R0, RZ, RZ, RZ ;  /* 0x000000ffff007224 */ /* 0x000fe200078e00ff */
[----:B------:R-:W-:-:S07]  /*0200*/  IADD3 R8, PT, PT, -R9, RZ, RZ ;  /* 0x000000ff09087210 */ /* 0x000fce0007ffe1ff */
.L_x_2:
[----:B0-----:R-:W-:-:S04]  /*0210*/  ISETP.GE.AND P6, PT, R6, UR6, PT ;  /* 0x0000000606007c0c */ /* 0x001fc8000bfc6270 */
[----:B------:R-:W-:-:S13]  /*0220*/  ISETP.LT.OR P6, PT, R6, RZ, P6 ;  /* 0x000000ff0600720c */ /* 0x000fda00037c1670 */
[----:B------:R-:W0:Y:S02]  /*0230*/  @!P6 LDC.64 R12, c[0x0][0x380] ;  /* 0x0000e000ff0ceb82 */ /* 0x000e240000000a00 */
[----:B0-----:R-:W-:-:S06]  /*0240*/  @!P6 IMAD.WIDE.U32 R12, R6, 0x4, R12 ;  /* 0x00000004060ce825 */ /* 0x001fcc00078e000c */
[----:B------:R-:W2:Y:S01]  /*0250*/  @!P6 LDG.E R13, desc[UR8][R12.64] ;  /* 0x000000080c0de981 */ /* 0x000ea2000c1e1900 */
[C---:B------:R-:W-:Y:S01]  /*0260*/  VIADD R15, R6.reuse, 0x1 ;  /* 0x00000001060f7836 */ /* 0x040fe20000000000 */
[C---:B------:R-:W-:Y:S01]  /*0270*/  IADD3 R23, PT, PT, R6.reuse, 0x5, RZ ;  /* 0x0000000506177810 */ /* 0x040fe20007ffe0ff */
[C---:B------:R-:W-:Y:S02]  /*0280*/  VIADD R11, R6.reuse, 0x2 ;  /* 0x00000002060b7836 */ /* 0x040fe40000000000 */
[C---:B------:R-:W-:Y:S01]  /*0290*/  VIADD R22, R6.reuse, 0x3 ;  /* 0x0000000306167836 */ /* 0x040fe20000000000 */
[----:B------:R-:W-:Y:S01]  /*02a0*/  ISETP.GE.AND P0, PT, R15, UR6, PT ;  /* 0x000000060f007c0c */ /* 0x000fe2000bf06270 */
[C---:B------:R-:W-:Y:S01]  /*02b0*/  VIADD R9, R6.reuse, 0x4 ;  /* 0x0000000406097836 */ /* 0x040fe20000000000 */
[----:B------:R-:W-:Y:S01]  /*02c0*/  ISETP.GE.AND P1, PT, R11, UR6, PT ;  /* 0x000000060b007c0c */ /* 0x000fe2000bf26270 */
[C---:B------:R-:W-:Y:S01]  /*02d0*/  VIADD R25, R6.reuse, 0x6 ;  /* 0x0000000606197836 */ /* 0x040fe20000000000 */
[----:B------:R-:W-:Y:S01]  /*02e0*/  ISETP.LT.OR P0, PT, R15, RZ, P0 ;  /* 0x000000ff0f00720c */ /* 0x000fe20000701670 */
[----:B------:R-:W-:Y:S01]  /*02f0*/  VIADD R27, R6, 0x7 ;  /* 0x00000007061b7836 */ /* 0x000fe20000000000 */
[----:B------:R-:W-:Y:S01]  /*0300*/  ISETP.LT.OR P1, PT, R11, RZ, P1 ;  /* 0x000000ff0b00720c */ /* 0x000fe20000f21670 */
[----:B------:R-:W-:Y:S01]  /*0310*/  @!P6 VIADD R0, R0, 0x1 ;  /* 0x000000010000e836 */ /* 0x000fe20000000000 */
[----:B------:R-:W-:-:S02]  /*0320*/  ISETP.GE.AND P2, PT, R22, UR6, PT ;  /* 0x0000000616007c0c */ /* 0x000fc4000bf46270 */
[----:B------:R-:W-:Y:S02]  /*0330*/  ISETP.GE.AND P3, PT, R9, UR6, PT ;  /* 0x0000000609007c0c */ /* 0x000fe4000bf66270 */
[----:B------:R-:W-:Y:S02]  /*0340*/  ISETP.LT.OR P2, PT, R22, RZ, P2 ;  /* 0x000000ff1600720c */ /* 0x000fe40001741670 */
[----:B------:R-:W-:Y:S02]  /*0350*/  ISETP.GE.AND P5, PT, R23, UR6, PT ;  /* 0x0000000617007c0c */ /* 0x000fe4000bfa6270 */
[----:B------:R-:W-:Y:S01]  /*0360*/  ISETP.LT.OR P3, PT, R9, RZ, P3 ;  /* 0x000000ff0900720c */ /* 0x000fe20001f61670 */
[----:B------:R-:W0:Y:S01]  /*0370*/  @!P0 LDC.64 R28, c[0x0][0x380] ;  /* 0x0000e000ff1c8b82 */ /* 0x000e220000000a00 */
[----:B------:R-:W-:Y:S02]  /*0380*/  ISETP.GE.AND P4, PT, R25, UR6, PT ;  /* 0x0000000619007c0c */ /* 0x000fe4000bf86270 */
[----:B------:R-:W-:-:S02]  /*0390*/  ISETP.LT.OR P5, PT, R23, RZ, P5 ;  /* 0x000000ff1700720c */ /* 0x000fc40002fa1670 */
[----:B------:R-:W-:-:S03]  /*03a0*/  ISETP.LT.OR P4, PT, R25, RZ, P4 ;  /* 0x000000ff1900720c */ /* 0x000fc60002781670 */
[----:B------:R-:W1:Y:S08]  /*03b0*/  @!P1 LDC.64 R18, c[0x0][0x380] ;  /* 0x0000e000ff129b82 */ /* 0x000e700000000a00 */
[----:B------:R-:W3:Y:S08]  /*03c0*/  @!P2 LDC.64 R20, c[0x0][0x380] ;  /* 0x0000e000ff14ab82 */ /* 0x000ef00000000a00 */
[----:B------:R-:W4:Y:S01]  /*03d0*/  @!P3 LDC.64 R16, c[0x0][0x380] ;  /* 0x0000e000ff10bb82 */ /* 0x000f220000000a00 */
[----:B0-----:R-:W-:-:S06]  /*03e0*/  @!P0 IMAD.WIDE.U32 R28, R15, 0x4, R28 ;  /* 0x000000040f1c8825 */ /* 0x001fcc00078e001c */
[----:B------:R-:W5:Y:S01]  /*03f0*/  @!P0 LDG.E R29, desc[UR8][R28.64] ;  /* 0x000000081c1d8981 */ /* 0x000f62000c1e1900 */
[----:B------:R-:W0:Y:S01]  /*0400*/  @!P5 LDC.64 R14, c[0x0][0x380] ;  /* 0x0000e000ff0edb82 */ /* 0x000e220000000a00 */
[----:B-1----:R-:W-:-:S06]  /*0410*/  @!P1 IMAD.WIDE.U32 R18, R11, 0x4, R18 ;  /* 0x000000040b129825 */ /* 0x002fcc00078e0012 */
[----:B------:R-:W5:Y:S01]  /*0420*/  @!P1 LDG.E R19, desc[UR8][R18.64] ;  /* 0x0000000812139981 */ /* 0x000f62000c1e1900 */
[----:B---3--:R-:W-:-:S06]  /*0430*/  @!P2 IMAD.WIDE.U32 R20, R22, 0x4, R20 ;  /* 0x000000041614a825 */ /* 0x008fcc00078e0014 */
[----:B------:R-:W3:Y:S01]  /*0440*/  @!P2 LDG.E R21, desc[UR8][R20.64] ;  /* 0x000000081415a981 */ /* 0x000ee2000c1e1900 */
[----:B----4-:R-:W-:-:S06]  /*0450*/  @!P3 IMAD.WIDE.U32 R16, R9, 0x4, R16 ;  /* 0x000000040910b825 */ /* 0x010fcc00078e0010 */
[----:B------:R-:W4:Y:S01]  /*0460*/  @!P3 LDG.E R17, desc[UR8][R16.64] ;  /* 0x000000081011b981 */ /* 0x000f22000c1e1900 */
[----:B0-----:R-:W-:-:S06]  /*0470*/  @!P5 IMAD.WIDE.U32 R14, R23, 0x4, R14 ;  /* 0x00000004170ed825 */ /* 0x001fcc00078e000e */
[----:B------:R-:W4:Y:S01]  /*0480*/  @!P5 LDG.E R15, desc[UR8][R14.64] ;  /* 0x000000080e0fd981 */ /* 0x000f22000c1e1900 */
[----:B--2---:R-:W-:Y:S01]  /*0490*/  @!P6 FADD R2, R2, R13 ;  /* 0x0000000d0202e221 */ /* 0x004fe20000000000 */
[C---:B------:R-:W-:Y:S01]  /*04a0*/  ISETP.GE.AND P6, PT, R27.reuse, UR6, PT ;  /* 0x000000061b007c0c */ /* 0x040fe2000bfc6270 */
[----:B------:R-:W0:Y:S03]  /*04b0*/  @!P4 LDC.64 R12, c[0x0][0x380] ;  /* 0x0000e000ff0ccb82 */ /* 0x000e260000000a00 */
[----:B------:R-:W-:-:S13]  /*04c0*/  ISETP.LT.OR P6, PT, R27, RZ, P6 ;  /* 0x000000ff1b00720c */ /* 0x000fda00037c1670 */
[----:B------:R-:W1:Y:S01]  /*04d0*/  @!P6 LDC.64 R10, c[0x0][0x380] ;  /* 0x0000e000ff0aeb82 */ /* 0x000e620000000a00 */
[----:B0-----:R-:W-:-:S06]  /*04e0*/  @!P4 IMAD.WIDE.U32 R12, R25, 0x4, R12 ;  /* 0x00000004190cc825 */ /* 0x001fcc00078e000c */
[----:B------:R-:W2:Y:S01]  /*04f0*/  @!P4 LDG.E R13, desc[UR8][R12.64] ;  /* 0x000000080c0dc981 */ /* 0x000ea2000c1e1900 */
[----:B-1----:R-:W-:-:S06]  /*0500*/  @!P6 IMAD.WIDE.U32 R10, R27, 0x4, R10 ;  /* 0x000000041b0ae825 */ /* 0x002fcc00078e000a */
[----:B------:R-:W2:Y:S01]  /*0510*/  @!P6 LDG.E R11, desc[UR8][R10.64] ;  /* 0x000000080a0be981 */ /* 0x000ea2000c1e1900 */
[----:B------:R-:W-:Y:S02]  /*0520*/  @!P0 VIADD R0, R0, 0x1 ;  /* 0x0000000100008836 */ /* 0x000fe40000000000 */
[----:B-----5:R-:W-:-:S03]  /*0530*/  @!P0 FADD R2, R2, R29 ;  /* 0x0000001d02028221 */ /* 0x020fc60000000000 */
[----:B------:R-:W-:Y:S01]  /*0540*/  @!P1 IADD3 R0, PT, PT, R0, 0x1, RZ ;  /* 0x0000000100009810 */ /* 0x000fe20007ffe0ff */
[----:B------:R-:W-:-:S04]  /*0550*/  VIADD R8, R8, 0x8 ;  /* 0x0000000808087836 */ /* 0x000fc80000000000 */
[----:B------:R-:W-:Y:S02]  /*0560*/  @!P2 VIADD R0, R0, 0x1 ;  /* 0x000000010000a836 */ /* 0x000fe40000000000 */
[----:B------:R-:W-:Y:S01]  /*0570*/  @!P1 FADD R2, R2, R19 ;  /* 0x0000001302029221 */ /* 0x000fe20000000000 */
[----:B------:R-:W-:Y:S01]  /*0580*/  ISETP.NE.AND P0, PT, R8, RZ, PT ;  /* 0x000000ff0800720c */ /* 0x000fe20003f05270 */
[----:B------:R-:W-:Y:S02]  /*0590*/  @!P3 VIADD R0, R0, 0x1 ;  /* 0x000000010000b836 */ /* 0x000fe40000000000 */
[----:B---3--:R-:W-:Y:S02]  /*05a0*/  @!P2 FADD R2, R2, R21 ;  /* 0x000000150202a221 */ /* 0x008fe40000000000 */
[----:B------:R-:W-:Y:S02]  /*05b0*/  @!P5 VIADD R0, R0, 0x1 ;  /* 0x000000010000d836 */ /* 0x000fe40000000000 */
[----:B----4-:R-:W-:-:S03]  /*05c0*/  @!P3 FADD R2, R2, R17 ;  /* 0x000000110202b221 */ /* 0x010fc60000000000 */
[----:B------:R-:W-:Y:S01]  /*05d0*/  @!P4 IADD3 R0, PT, PT, R0, 0x1, RZ ;  /* 0x000000010000c810 */ /* 0x000fe20007ffe0ff */
[----:B------:R-:W-:Y:S01]  /*05e0*/  @!P5 FADD R2, R2, R15 ;  /* 0x0000000f0202d221 */ /* 0x000fe20000000000 */
[----:B------:R-:W-:Y:S02]  /*05f0*/  VIADD R7, R7, 0x8 ;  /* 0x0000000807077836 */ /* 0x000fe40000000000 */
[----:B------:R-:W-:Y:S02]  /*0600*/  VIADD R6, R6, 0x8 ;  /* 0x0000000806067836 */ /* 0x000fe40000000000 */
[----:B------:R-:W-:Y:S02]  /*0610*/  @!P6 VIADD R0, R0, 0x1 ;  /* 0x000000010000e836 */ /* 0x000fe40000000000 */
[----:B--2---:R-:W-:-:S04]  /*0620*/  @!P4 FADD R2, R2, R13 ;  /* 0x0000000d0202c221 */ /* 0x004fc80000000000 */
[----:B------:R-:W-:Y:S01]  /*0630*/  @!P6 FADD R2, R2, R11 ;  /* 0x0000000b0202e221 */ /* 0x000fe20000000000 */
[----:B------:R-:W-:Y:S06]  /*0640*/  @P0 BRA `(.L_x_2) ;  /* 0xfffffff800f00947 */ /* 0x000fec000383ffff */
[----:B------:R-:W-:-:S07]  /*0650*/  VIADD R8, R7, 0xfffffffd ;  /* 0xfffffffd07087836 */ /* 0x000fce0000000000 */
.L_x_1:
[----:B------:R-:W-:-:S13]  /*0660*/  ISETP.NE.AND P0, PT, R5, RZ, PT ;  /* 0x000000ff0500720c */ /* 0x000fda0003f05270 */
[----:B------:R-:W-:Y:S05]  /*0670*/  @!P0 BRA `(.L_x_3) ;  /* 0x00000004001c8947 */ /* 0x000fea0003800000 */
[----:B------:R-:W-:Y:S02]  /*0680*/  ISETP.GE.U32.AND P0, PT, R5, 0x4, PT ;  /* 0x000000040500780c */ /* 0x000fe40003f06070 */
[----:B------:R-:W-:-:S04]  /*0690*/  LOP3.LUT R9, R4, 0x3, RZ, 0xc0, !PT ;  /* 0x0000000304097812 */ /* 0x000fc800078ec0ff */
[----:B------:R-:W-:-:S07]  /*06a0*/  ISETP.NE.AND P3, PT, R9, RZ, PT ;  /* 0x000000ff0900720c */ /* 0x000fce0003f65270 */
[----:B------:R-:W-:Y:S06]  /*06b0*/  @!P0 BRA `(.L_x_4) ;  /* 0x0000000000848947 */ /* 0x000fec0003800000 */
[----:B------:R-:W-:-:S04]  /*06c0*/  IADD3 R5, PT, PT, R3, R8, RZ ;  /* 0x0000000803057210 */ /* 0x000fc80007ffe0ff */
[C---:B------:R-:W-:Y:S01]  /*06d0*/  ISETP.GE.AND P0, PT, R5.reuse, UR6, PT ;  /* 0x0000000605007c0c */ /* 0x040fe2000bf06270 */
[C---:B------:R-:W-:Y:S02]  /*06e0*/  VIADD R17, R5.reuse, 0x1 ;  /* 0x0000000105117836 */ /* 0x040fe40000000000 */
[C---:B------:R-:W-:Y:S01]  /*06f0*/  VIADD R19, R5.reuse, 0x2 ;  /* 0x0000000205137836 */ /* 0x040fe20000000000 */
[C---:B------:R-:W-:Y:S01]  /*0700*/  ISETP.LT.OR P0, PT, R5.reuse, RZ, P0 ;  /* 0x000000ff0500720c */ /* 0x040fe20000701670 */
[----:B------:R-:W-:Y:S01]  /*0710*/  VIADD R21, R5, 0x3 ;  /* 0x0000000305157836 */ /* 0x000fe20000000000 */
[----:B------:R-:W-:Y:S02]  /*0720*/  ISETP.GE.AND P1, PT, R17, UR6, PT ;  /* 0x0000000611007c0c */ /* 0x000fe4000bf26270 */
[----:B------:R-:W-:Y:S02]  /*0730*/  ISETP.GE.AND P2, PT, R19, UR6, PT ;  /* 0x0000000613007c0c */ /* 0x000fe4000bf46270 */
[----:B------:R-:W-:-:S02]  /*0740*/  ISETP.LT.OR P1, PT, R17, RZ, P1 ;  /* 0x000000ff1100720c */ /* 0x000fc40000f21670 */
[----:B------:R-:W-:Y:S02]  /*0750*/  ISETP.GE.AND P4, PT, R21, UR6, PT ;  /* 0x0000000615007c0c */ /* 0x000fe4000bf86270 */
[----:B------:R-:W-:Y:S02]  /*0760*/  ISETP.LT.OR P2, PT, R19, RZ, P2 ;  /* 0x000000ff1300720c */ /* 0x000fe40001741670 */
[----:B------:R-:W-:Y:S01]  /*0770*/  ISETP.LT.OR P4, PT, R21, RZ, P4 ;  /* 0x000000ff1500720c */ /* 0x000fe20002781670 */
[----:B------:R-:W0:Y:S08]  /*0780*/  @!P0 LDC.64 R14, c[0x0][0x380] ;  /* 0x0000e000ff0e8b82 */ /* 0x000e300000000a00 */
[----:B------:R-:W1:Y:S08]  /*0790*/  @!P1 LDC.64 R12, c[0x0][0x380] ;  /* 0x0000e000ff0c9b82 */ /* 0x000e700000000a00 */
[----:B------:R-:W2:Y:S08]  /*07a0*/  @!P2 LDC.64 R10, c[0x0][0x380] ;  /* 0x0000e000ff0aab82 */ /* 0x000eb00000000a00 */
[----:B------:R-:W3:Y:S01]  /*07b0*/  @!P4 LDC.64 R6, c[0x0][0x380] ;  /* 0x0000e000ff06cb82 */ /* 0x000ee20000000a00 */
[----:B0-----:R-:W-:-:S06]  /*07c0*/  @!P0 IMAD.WIDE.U32 R14, R5, 0x4, R14 ;  /* 0x00000004050e8825 */ /* 0x001fcc00078e000e */
[----:B------:R-:W4:Y:S01]  /*07d0*/  @!P0 LDG.E R15, desc[UR8][R14.64] ;  /* 0x000000080e0f8981 */ /* 0x000f22000c1e1900 */
[----:B-1----:R-:W-:-:S06]  /*07e0*/  @!P1 IMAD.WIDE.U32 R12, R17, 0x4, R12 ;  /* 0x00000004110c9825 */ /* 0x002fcc00078e000c */
[----:B------:R-:W5:Y:S01]  /*07f0*/  @!P1 LDG.E R13, desc[UR8][R12.64] ;  /* 0x000000080c0d9981 */ /* 0x000f62000c1e1900 */
[----:B--2---:R-:W-:-:S06]  /*0800*/  @!P2 IMAD.WIDE.U32 R10, R19, 0x4, R10 ;  /* 0x00000004130aa825 */ /* 0x004fcc00078e000a */
[----:B------:R-:W2:Y:S01]  /*0810*/  @!P2 LDG.E R11, desc[UR8][R10.64] ;  /* 0x000000080a0ba981 */ /* 0x000ea2000c1e1900 */
[----:B---3--:R-:W-:-:S06]  /*0820*/  @!P4 IMAD.WIDE.U32 R6, R21, 0x4, R6 ;  /* 0x000000041506c825 */ /* 0x008fcc00078e0006 */
[----:B------:R-:W3:Y:S01]  /*0830*/  @!P4 LDG.E R7, desc[UR8][R6.64] ;  /* 0x000000080607c981 */ /* 0x000ee2000c1e1900 */
[----:B------:R-:W-:-:S05]  /*0840*/  @!P0 VIADD R0, R0, 0x1 ;  /* 0x0000000100008836 */ /* 0x000fca0000000000 */
[----:B------:R-:W-:Y:S01]  /*0850*/  @!P1 IADD3 R0, PT, PT, R0, 0x1, RZ ;  /* 0x0000000100009810 */ /* 0x000fe20007ffe0ff */
[----:B------:R-:W-:-:S04]  /*0860*/  VIADD R8, R8, 0x4 ;  /* 0x0000000408087836 */ /* 0x000fc80000000000 */
[----:B------:R-:W-:-:S04]  /*0870*/  @!P2 VIADD R0, R0, 0x1 ;  /* 0x000000010000a836 */ /* 0x000fc80000000000 */
[----:B------:R-:W-:Y:S02]  /*0880*/  @!P4 VIADD R0, R0, 0x1 ;  /* 0x000000010000c836 */ /* 0x000fe40000000000 */
[----:B----4-:R-:W-:-:S04]  /*0890*/  @!P0 FADD R2, R2, R15 ;  /* 0x0000000f02028221 */ /* 0x010fc80000000000 */
[----:B-----5:R-:W-:-:S04]  /*08a0*/  @!P1 FADD R2, R2, R13 ;  /* 0x0000000d02029221 */ /* 0x020fc80000000000 */
[----:B--2---:R-:W-:-:S04]  /*08b0*/  @!P2 FADD R2, R2, R11 ;  /* 0x0000000b0202a221 */ /* 0x004fc80000000000 */
[----:B---3--:R-:W-:-:S07]  /*08c0*/  @!P4 FADD R2, R2, R7 ;  /* 0x000000070202c221 */ /* 0x008fce0000000000 */
.L_x_4:
[----:B------:R-:W-:Y:S05]  /*08d0*/  @!P3 BRA `(.L_x_3) ;  /* 0x000000000084b947 */ /* 0x000fea0003800000 */
[----:B------:R-:W-:Y:S02]  /*08e0*/  ISETP.NE.AND P0, PT, R9, 0x1, PT ;  /* 0x000000010900780c */ /* 0x000fe40003f05270 */
[----:B------:R-:W-:-:S04]  /*08f0*/  LOP3.LUT R4, R4, 0x1, RZ, 0xc0, !PT ;  /* 0x0000000104047812 */ /* 0x000fc800078ec0ff */
[----:B------:R-:W-:-:S07]  /*0900*/  ISETP.NE.U32.AND P2, PT, R4, 0x1, PT ;  /* 0x000000010400780c */ /* 0x000fce0003f45070 */
[----:B------:R-:W-:Y:S06]  /*0910*/  @!P0 BRA `(.L_x_5) ;  /* 0x0000000000448947 */ /* 0x000fec0003800000 */
[----:B------:R-:W-:-:S05]  /*0920*/  IMAD.IADD R11, R3, 0x1, R8 ;  /* 0x00000001030b7824 */ /* 0x000fca00078e0208 */
[C---:B------:R-:W-:Y:S02]  /*0930*/  ISETP.GE.AND P0, PT, R11.reuse, UR6, PT ;  /* 0x000000060b007c0c */ /* 0x040fe4000bf06270 */
[C---:B------:R-:W-:Y:S02]  /*0940*/  IADD3 R9, PT, PT, R11.reuse, 0x1, RZ ;  /* 0x000000010b097810 */ /* 0x040fe40007ffe0ff */
[----:B------:R-:W-:Y:S02]  /*0950*/  ISETP.LT.OR P0, PT, R11, RZ, P0 ;  /* 0x000000ff0b00720c */ /* 0x000fe40000701670 */
[----:B------:R-:W-:-:S04]  /*0960*/  ISETP.GE.AND P1, PT, R9, UR6, PT ;  /* 0x0000000609007c0c */ /* 0x000fc8000bf26270 */
[----:B------:R-:W-:-:S07]  /*0970*/  ISETP.LT.OR P1, PT, R9, RZ, P1 ;  /* 0x000000ff0900720c */ /* 0x000fce0000f21670 */
[----:B------:R-:W0:Y:S08]  /*0980*/  @!P0 LDC.64 R4, c[0x0][0x380] ;  /* 0x0000e000ff048b82 */ /* 0x000e300000000a00 */
[----:B------:R-:W1:Y:S01]  /*0990*/  @!P1 LDC.64 R6, c[0x0][0x380] ;  /* 0x0000e000ff069b82 */ /* 0x000e620000000a00 */
[----:B0-----:R-:W-:-:S06]  /*09a0*/  @!P0 IMAD.WIDE.U32 R4, R11, 0x4, R4 ;  /* 0x000000040b048825 */ /* 0x001fcc00078e0004 */
[----:B------:R-:W2:Y:S01]  /*09b0*/  @!P0 LDG.E R5, desc[UR8][R4.64] ;  /* 0x0000000804058981 */ /* 0x000ea2000c1e1900 */
[----:B-1----:R-:W-:-:S06]  /*09c0*/  @!P1 IMAD.WIDE.U32 R6, R9, 0x4, R6 ;  /* 0x0000000409069825 */ /* 0x002fcc00078e0006 */
[----:B------:R-:W3:Y:S01]  /*09d0*/  @!P1 LDG.E R7, desc[UR8][R6.64] ;  /* 0x0000000806079981 */ /* 0x000ee2000c1e1900 */
[----:B------:R-:W-:Y:S02]  /*09e0*/  @!P0 VIADD R0, R0, 0x1 ;  /* 0x0000000100008836 */ /* 0x000fe40000000000 */
[----:B------:R-:W-:Y:S02]  /*09f0*/  VIADD R8, R8, 0x2 ;  /* 0x0000000208087836 */ /* 0x000fe40000000000 */
[----:B------:R-:W-:Y:S02]  /*0a00*/  @!P1 VIADD R0, R0, 0x1 ;  /* 0x0000000100009836 */ /* 0x000fe40000000000 */
[----:B--2---:R-:W-:-:S04]  /*0a10*/  @!P0 FADD R2, R2, R5 ;  /* 0x0000000502028221 */ /* 0x004fc80000000000 */
[----:B---3--:R-:W-:-:S07]  /*0a20*/  @!P1 FADD R2, R2, R7 ;  /* 0x0000000702029221 */ /* 0x008fce0000000000 */
.L_x_5:
[----:B------:R-:W-:Y:S05]  /*0a30*/  @P2 BRA `(.L_x_3) ;  /* 0x00000000002c2947 */ /* 0x000fea0003800000 */
[----:B------:R-:W-:Y:S01]  /*0a40*/  IMAD.IADD R7, R3, 0x1, R8 ;  /* 0x0000000103077824 */ /* 0x000fe200078e0208 */
[----:B------:R-:W-:Y:S04]  /*0a50*/  BSSY.RECONVERGENT B0, `(.L_x_3) ;  /* 0x0000009000007945 */ /* 0x000fe80003800200 */
[----:B------:R-:W-:-:S04]  /*0a60*/  ISETP.GE.AND P0, PT, R7, UR6, PT ;  /* 0x0000000607007c0c */ /* 0x000fc8000bf06270 */
[----:B------:R-:W-:-:S13]  /*0a70*/  ISETP.LT.OR P0, PT, R7, RZ, P0 ;  /* 0x000000ff0700720c */ /* 0x000fda0000701670 */
[----:B------:R-:W-:Y:S05]  /*0a80*/  @P0 BRA `(.L_x_6) ;  /* 0x0000000000140947 */ /* 0x000fea0003800000 */
[----:B------:R-:W0:Y:S02]  /*0a90*/  LDC.64 R4, c[0x0][0x380] ;  /* 0x0000e000ff047b82 */ /* 0x000e240000000a00 */
[----:B0-----:R-:W-:-:S06]  /*0aa0*/  IMAD.WIDE.U32 R4, R7, 0x4, R4 ;  /* 0x0000000407047825 */ /* 0x001fcc00078e0004 */
[----:B------:R-:W2:Y:S01]  /*0ab0*/  LDG.E R5, desc[UR8][R4.64] ;  /* 0x0000000804057981 */ /* 0x000ea2000c1e1900 */
[----:B------:R-:W-:Y:S01]  /*0ac0*/  IADD3 R0, PT, PT, R0, 0x1, RZ ;  /* 0x0000000100007810 */ /* 0x000fe20007ffe0ff */
[----:B--2---:R-:W-:-:S07]  /*0ad0*/  FADD R2, R2, R5 ;  /* 0x0000000502027221 */ /* 0x004fce0000000000 */
.L_x_6:
[----:B------:R-:W-:Y:S05]  /*0ae0*/  BSYNC.RECONVERGENT B0 ;  /* 0x0000000000007941 */ /* 0x000fea0003800200 */
.L_x_3:
[----:B------:R-:W-:-:S07]  /*0af0*/  I2FP.F32.S32 R7, R0 ;  /* 0x0000000000077245 */ /* 0x000fce0000201400 */
.L_x_0:
[----:B------:R-:W0:Y:S01]  /*0b00*/  MUFU.RCP R0, R7 ;  /* 0x0000000700007308 */ /* 0x000e220000001000 */
[----:B------:R-:W-:Y:S07]  /*0b10*/  BSSY.RECONVERGENT B0, `(.L_x_7) ;  /* 0x000000c000007945 */ /* 0x000fee0003800200 */
[----:B------:R-:W1:Y:S01]  /*0b20*/  FCHK P0, R2, R7 ;  /* 0x0000000702007302 */ /* 0x000e620000000000 */
[----:B0-----:R-:W-:-:S04]  /*0b30*/  FFMA R5, R0, -R7, 1 ;  /* 0x3f80000000057423 */ /* 0x001fc80000000807 */
[----:B------:R-:W-:-:S04]  /*0b40*/  FFMA R5, R0, R5, R0 ;  /* 0x0000000500057223 */ /* 0x000fc80000000000 */
[----:B------:R-:W-:-:S04]  /*0b50*/  FFMA R9, R5, R2, RZ ;  /* 0x0000000205097223 */ /* 0x000fc800000000ff */
[----:B------:R-:W-:-:S04]  /*0b60*/  FFMA R0, R9, -R7, R2 ;  /* 0x8000000709007223 */ /* 0x000fc80000000002 */
[----:B------:R-:W-:Y:S01]  /*0b70*/  FFMA R9, R5, R0, R9 ;  /* 0x0000000005097223 */ /* 0x000fe20000000009 */
[----:B-1----:R-:W-:Y:S06]  /*0b80*/  @!P0 BRA `(.L_x_8) ;  /* 0x0000000000108947 */ /* 0x002fec0003800000 */
[----:B------:R-:W-:Y:S01]  /*0b90*/  IMAD.MOV.U32 R5, RZ, RZ, R7 ;  /* 0x000000ffff057224 */ /* 0x000fe200078e0007 */
[----:B------:R-:W-:-:S07]  /*0ba0*/  MOV R4, 0xbc0 ;  /* 0x00000bc000047802 */ /* 0x000fce0000000f00 */
[----:B------:R-:W-:Y:S05]  /*0bb0*/  CALL.REL.NOINC `($__internal_0_$__cuda_sm3x_div_rn_noftz_f32_slowpath) ;  /* 0x0000000000187944 */ /* 0x000fea0003c00000 */
[----:B------:R-:W-:-:S07]  /*0bc0*/  IMAD.MOV.U32 R9, RZ, RZ, R0 ;  /* 0x000000ffff097224 */ /* 0x000fce00078e0000 */
.L_x_8:
[----:B------:R-:W-:Y:S05]  /*0bd0*/  BSYNC.RECONVERGENT B0 ;  /* 0x0000000000007941 */ /* 0x000fea0003800200 */
.L_x_7:
[----:B------:R-:W0:Y:S02]  /*0be0*/  LDC.64 R4, c[0x0][0x388] ;  /* 0x0000e200ff047b82 */ /* 0x000e240000000a00 */
[----:B0-----:R-:W-:-:S05]  /*0bf0*/  IMAD.WIDE R2, R3, 0x4, R4 ;  /* 0x0000000403027825 */ /* 0x001fca00078e0204 */
[----:B------:R-:W-:Y:S01]  /*0c00*/  STG.E desc[UR8][R2.64], R9 ;  /* 0x0000000902007986 */ /* 0x000fe2000c101908 */
[----:B------:R-:W-:Y:S05]  /*0c10*/  EXIT ;  /* 0x000000000000794d */ /* 0x000fea0003800000 */
        .weak           $__internal_0_$__cuda_sm3x_div_rn_noftz_f32_slowpath
        .type           $__internal_0_$__cuda_sm3x_div_rn_noftz_f32_slowpath,@function
        .size           $__internal_0_$__cuda_sm3x_div_rn_noftz_f32_slowpath,(.L_x_21 - $__internal_0_$__cuda_sm3x_div_rn_noftz_f32_slowpath)
$__internal_0_$__cuda_sm3x_div_rn_noftz_f32_slowpath:
[----:B------:R-:W-:Y:S01]  /*0c20*/  SHF.R.U32.HI R6, RZ, 0x17, R5 ;  /* 0x00000017ff067819 */ /* 0x000fe20000011605 */
[----:B------:R-:W-:Y:S01]  /*0c30*/  BSSY.RECONVERGENT B1, `(.L_x_9) ;  /* 0x0000062000017945 */ /* 0x000fe20003800200 */
[----:B------:R-:W-:Y:S02]  /*0c40*/  SHF.R.U32.HI R0, RZ, 0x17, R2 ;  /* 0x00000017ff007819 */ /* 0x000fe40000011602 */
[----:B------:R-:W-:Y:S02]  /*0c50*/  LOP3.LUT R12, R6, 0xff, RZ, 0xc0, !PT ;  /* 0x000000ff060c7812 */ /* 0x000fe400078ec0ff */
[----:B------:R-:W-:-:S03]  /*0c60*/  LOP3.LUT R10, R0, 0xff, RZ, 0xc0, !PT ;  /* 0x000000ff000a7812 */ /* 0x000fc600078ec0ff */
[----:B------:R-:W-:Y:S02]  /*0c70*/  VIADD R7, R12, 0xffffffff ;  /* 0xffffffff0c077836 */ /* 0x000fe40000000000 */
[----:B------:R-:W-:-:S03]  /*0c80*/  VIADD R0, R10, 0xffffffff ;  /* 0xffffffff0a007836 */ /* 0x000fc60000000000 */
[----:B------:R-:W-:-:S04]  /*0c90*/  ISETP.GT.U32.AND P0, PT, R7, 0xfd, PT ;  /* 0x000000fd0700780c */ /* 0x000fc80003f04070 */
[----:B------:R-:W-:-:S13]  /*0ca0*/  ISETP.GT.U32.OR P0, PT, R0, 0xfd, P0 ;  /* 0x000000fd0000780c */ /* 0x000fda0000704470 */
[----:B------:R-:W-:Y:S01]  /*0cb0*/  @!P0 MOV R6, RZ ;  /* 0x000000ff00068202 */ /* 0x000fe20000000f00 */
[----:B------:R-:W-:Y:S06]  /*0cc0*/  @!P0 BRA `(.L_x_10) ;  /* 0x00000000005c8947 */ /* 0x000fec0003800000 */
[----:B------:R-:W-:Y:S02]  /*0cd0*/  FSETP.GTU.FTZ.AND P0, PT, |R2|, +INF , PT ;  /* 0x7f8000000200780b */ /* 0x000fe40003f1c200 */
[----:B------:R-:W-:-:S04]  /*0ce0*/  FSETP.GTU.FTZ.AND P1, PT, |R5|, +INF , PT ;  /* 0x7f8000000500780b */ /* 0x000fc80003f3c200 */
[----:B------:R-:W-:-:S13]  /*0cf0*/  PLOP3.LUT P0, PT, P0, P1, PT, 0xf8, 0x8f ;  /* 0x00000000008f781c */ /* 0x000fda0000703f70 */
[----:B------:R-:W-:Y:S05]  /*0d00*/  @P0 BRA `(.L_x_11) ;  /* 0x00000004004c0947 */ /* 0x000fea0003800000 */
[----:B------:R-:W-:-:S13]  /*0d10*/  LOP3.LUT P0, RZ, R5, 0x7fffffff, R2, 0xc8, !PT ;  /* 0x7fffffff05ff7812 */ /* 0x000fda000780c802 */
[----:B------:R-:W-:Y:S05]  /*0d20*/  @!P0 BRA `(.L_x_12) ;  /* 0x00000004003c8947 */ /* 0x000fea0003800000 */
[C---:B------:R-:W-:Y:S02]  /*0d30*/  FSETP.NEU.FTZ.AND P0, PT, |R2|.reuse, +INF , PT ;  /* 0x7f8000000200780b */ /* 0x040fe40003f1d200 */
[----:B------:R-:W-:Y:S02]  /*0d40*/  FSETP.NEU.FTZ.AND P2, PT, |R5|, +INF , PT ;  /* 0x7f8000000500780b */ /* 0x000fe40003f5d200 */
[----:B------:R-:W-:-:S11]  /*0d50*/  FSETP.NEU.FTZ.AND P1, PT, |R2|, +INF , PT ;  /* 0x7f8000000200780b */ /* 0x000fd60003f3d200 */
[----:B------:R-:W-:Y:S05]  /*0d60*/  @!P2 BRA !P0, `(.L_x_12) ;  /* 0x00000004002ca947 */ /* 0x000fea0004000000 */
[----:B------:R-:W-:-:S04]  /*0d70*/  LOP3.LUT P0, RZ, R2, 0x7fffffff, RZ, 0xc0, !PT ;  /* 0x7fffffff02ff7812 */ /* 0x000fc8000780c0ff */
[----:B------:R-:W-:-:S13]  /*0d80*/  PLOP3.LUT P0, PT, P2, P0, PT, 0x2f, 0xf2 ;  /* 0x0000000000f2781c */ /* 0x000fda0001700577 */
[----:B------:R-:W-:Y:S05]  /*0d90*/  @P0 BRA `(.L_x_13) ;  /* 0x0000000400180947 */ /* 0x000fea0003800000 */
[----:B------:R-:W-:-:S04]  /*0da0*/  LOP3.LUT P0, RZ, R5, 0x7fffffff, RZ, 0xc0, !PT ;  /* 0x7fffffff05ff7812 */ /* 0x000fc8000780c0ff */
[----:B------:R-:W-:-:S13]  /*0db0*/  PLOP3.LUT P0, PT, P1, P0, PT, 0x2f, 0xf2 ;  /* 0x0000000000f2781c */ /* 0x000fda0000f00577 */
[----:B------:R-:W-:Y:S05]  /*0dc0*/  @P0 BRA `(.L_x_14) ;  /* 0x0000000400000947 */ /* 0x000fea0003800000 */
[----:B------:R-:W-:Y:S02]  /*0dd0*/  ISETP.GE.AND P0, PT, R0, RZ, PT ;  /* 0x000000ff0000720c */ /* 0x000fe40003f06270 */
[----:B------:R-:W-:-:S11]  /*0de0*/  ISETP.GE.AND P1, PT, R7, RZ, PT ;  /* 0x000000ff0700720c */ /* 0x000fd60003f26270 */
[----:B------:R-:W-:Y:S02]  /*0df0*/  @P0 IMAD.MOV.U32 R6, RZ, RZ, RZ ;  /* 0x000000ffff060224 */ /* 0x000fe400078e00ff */
[----:B------:R-:W-:Y:S01]  /*0e00*/  @!P0 FFMA R2, R2, 1.84467440737095516160e+19, RZ ;  /* 0x5f80000002028823 */ /* 0x000fe200000000ff */
[----:B------:R-:W-:Y:S02]  /*0e10*/  @!P0 IMAD.MOV.U32 R6, RZ, RZ, -0x40 ;  /* 0xffffffc0ff068424 */ /* 0x000fe400078e00ff */
[----:B------:R-:W-:Y:S02]  /*0e20*/  @!P1 FFMA R5, R5, 1.84467440737095516160e+19, RZ ;  /* 0x5f80000005059823 */ /* 0x000fe400000000ff */
[----:B------:R-:W-:-:S07]  /*0e30*/  @!P1 VIADD R6, R6, 0x40 ;  /* 0x0000004006069836 */ /* 0x000fce0000000000 */
.L_x_10:
[----:B------:R-:W-:Y:S01]  /*0e40*/  LEA R0, R12, 0xc0800000, 0x17 ;  /* 0xc08000000c007811 */ /* 0x000fe200078eb8ff */
[----:B------:R-:W-:Y:S04]  /*0e50*/  BSSY.RECONVERGENT B2, `(.L_x_15) ;  /* 0x0000036000027945 */ /* 0x000fe80003800200 */
[----:B------:R-:W-:Y:S01]  /*0e60*/  IMAD.IADD R7, R5, 0x1, -R0 ;  /* 0x0000000105077824 */ /* 0x000fe200078e0a00 */
[----:B------:R-:W-:-:S03]  /*0e70*/  IADD3 R5, PT, PT, R10, -0x7f, RZ ;  /* 0xffffff810a057810 */ /* 0x000fc60007ffe0ff */
[----:B------:R-:W0:Y:S01]  /*0e80*/  MUFU.RCP R8, R7 ;  /* 0x0000000700087308 */ /* 0x000e220000001000 */
[----:B------:R-:W-:Y:S01]  /*0e90*/  FADD.FTZ R9, -R7, -RZ ;  /* 0x800000ff07097221 */ /* 0x000fe20000010100 */
[C---:B------:R-:W-:Y:S01]  /*0ea0*/  IMAD R0, R5.reuse, -0x800000, R2 ;  /* 0xff80000005007824 */ /* 0x040fe200078e0202 */
[----:B------:R-:W-:-:S05]  /*0eb0*/  IADD3 R5, PT, PT, R5, 0x7f, -R12 ;  /* 0x0000007f05057810 */ /* 0x000fca0007ffe80c */
[----:B------:R-:W-:Y:S02]  /*0ec0*/  IMAD.IADD R5, R5, 0x1, R6 ;  /* 0x0000000105057824 */ /* 0x000fe400078e0206 */
[----:B0-----:R-:W-:-:S04]  /*0ed0*/  FFMA R11, R8, R9, 1 ;  /* 0x3f800000080b7423 */ /* 0x001fc80000000009 */
[----:B------:R-:W-:-:S04]  /*0ee0*/  FFMA R13, R8, R11, R8 ;  /* 0x0000000b080d7223 */ /* 0x000fc80000000008 */
[----:B------:R-:W-:-:S04]  /*0ef0*/  FFMA R2, R0, R13, RZ ;  /* 0x0000000d00027223 */ /* 0x000fc800000000ff */
[----:B------:R-:W-:-:S04]  /*0f00*/  FFMA R11, R9, R2, R0 ;  /* 0x00000002090b7223 */ /* 0x000fc80000000000 */
[----:B------:R-:W-:-:S04]  /*0f10*/  FFMA R8, R13, R11, R2 ;  /* 0x0000000b0d087223 */ /* 0x000fc80000000002 */
[----:B------:R-:W-:-:S04]  /*0f20*/  FFMA R9, R9, R8, R0 ;  /* 0x0000000809097223 */ /* 0x000fc80000000000 */
[----:B------:R-:W-:-:S05]  /*0f30*/  FFMA R0, R13, R9, R8 ;  /* 0x000000090d007223 */ /* 0x000fca0000000008 */
[----:B------:R-:W-:-:S04]  /*0f40*/  SHF.R.U32.HI R2, RZ, 0x17, R0 ;  /* 0x00000017ff027819 */ /* 0x000fc80000011600 */
[----:B------:R-:W-:-:S05]  /*0f50*/  LOP3.LUT R2, R2, 0xff, RZ, 0xc0, !PT ;  /* 0x000000ff02027812 */ /* 0x000fca00078ec0ff */
[----:B------:R-:W-:-:S04]  /*0f60*/  IMAD.IADD R10, R2, 0x1, R5 ;  /* 0x00000001020a7824 */ /* 0x000fc800078e0205 */
[----:B------:R-:W-:-:S05]  /*0f70*/  VIADD R2, R10, 0xffffffff ;  /* 0xffffffff0a027836 */ /* 0x000fca0000000000 */
[----:B------:R-:W-:-:S13]  /*0f80*/  ISETP.GE.U32.AND P0, PT, R2, 0xfe, PT ;  /* 0x000000fe0200780c */ /* 0x000fda0003f06070 */
[----:B------:R-:W-:Y:S05]  /*0f90*/  @!P0 BRA `(.L_x_16) ;  /* 0x0000000000808947 */ /* 0x000fea0003800000 */
[----:B------:R-:W-:-:S13]  /*0fa0*/  ISETP.GT.AND P0, PT, R10, 0xfe, PT ;  /* 0x000000fe0a00780c */ /* 0x000fda0003f04270 */
[----:B------:R-:W-:Y:S05]  /*0fb0*/  @P0 BRA `(.L_x_17) ;  /* 0x00000000006c0947 */ /* 0x000fea0003800000 */
[----:B------:R-:W-:-:S13]  /*0fc0*/  ISETP.GE.AND P0, PT, R10, 0x1, PT ;  /* 0x000000010a00780c */ /* 0x000fda0003f06270 */
[----:B------:R-:W-:Y:S05]  /*0fd0*/  @P0 BRA `(.L_x_18) ;  /* 0x0000000000740947 */ /* 0x000fea0003800000 */
[----:B------:R-:W-:Y:S02]  /*0fe0*/  ISETP.GE.AND P0, PT, R10, -0x18, PT ;  /* 0xffffffe80a00780c */ /* 0x000fe40003f06270 */
[----:B------:R-:W-:-:S11]  /*0ff0*/  LOP3.LUT R0, R0, 0x80000000, RZ, 0xc0, !PT ;  /* 0x8000000000007812 */ /* 0x000fd600078ec0ff */
[----:B------:R-:W-:Y:S05]  /*1000*/  @!P0 BRA `(.L_x_18) ;  /* 0x0000000000688947 */ /* 0x000fea0003800000 */
[CCC-:B------:R-:W-:Y:S01]  /*1010*/  FFMA.RZ R2, R13.reuse, R9.reuse, R8.reuse ;  /* 0x000000090d027223 */ /* 0x1c0fe2000000c008 */
[C---:B------:R-:W-:Y:S02]  /*1020*/  VIADD R7, R10.reuse, 0x20 ;  /* 0x000000200a077836 */ /* 0x040fe40000000000 */
[CCC-:B------:R-:W-:Y:S01]  /*1030*/  FFMA.RM R5, R13.reuse, R9.reuse, R8.reuse ;  /* 0x000000090d057223 */ /* 0x1c0fe20000004008 */
[----:B------:R-:W-:Y:S02]  /*1040*/  ISETP.NE.AND P2, PT, R10, RZ, PT ;  /* 0x000000ff0a00720c */ /* 0x000fe40003f45270 */
[----:B------:R-:W-:Y:S01]  /*1050*/  LOP3.LUT R6, R2, 0x7fffff, RZ, 0xc0, !PT ;  /* 0x007fffff02067812 */ /* 0x000fe200078ec0ff */
[----:B------:R-:W-:Y:S01]  /*1060*/  FFMA.RP R2, R13, R9, R8 ;  /* 0x000000090d027223 */ /* 0x000fe20000008008 */
[----:B------:R-:W-:Y:S02]  /*1070*/  ISETP.NE.AND P1, PT, R10, RZ, PT ;  /* 0x000000ff0a00720c */ /* 0x000fe40003f25270 */
[----:B------:R-:W-:-:S02]  /*1080*/  LOP3.LUT R6, R6, 0x800000, RZ, 0xfc, !PT ;  /* 0x0080000006067812 */ /* 0x000fc400078efcff */
[----:B------:R-:W-:Y:S02]  /*1090*/  IADD3 R8, PT, PT, -R10, RZ, RZ ;  /* 0x000000ff0a087210 */ /* 0x000fe40007ffe1ff */
[----:B------:R-:W-:Y:S02]  /*10a0*/  SHF.L.U32 R7, R6, R7, RZ ;  /* 0x0000000706077219 */ /* 0x000fe400000006ff */
[----:B------:R-:W-:Y:S02]  /*10b0*/  FSETP.NEU.FTZ.AND P0, PT, R2, R5, PT ;  /* 0x000000050200720b */ /* 0x000fe40003f1d000 */
[----:B------:R-:W-:Y:S02]  /*10c0*/  SEL R5, R8, RZ, P2 ;  /* 0x000000ff08057207 */ /* 0x000fe40001000000 */
[----:B------:R-:W-:Y:S02]  /*10d0*/  ISETP.NE.AND P1, PT, R7, RZ, P1 ;  /* 0x000000ff0700720c */ /* 0x000fe40000f25270 */
[----:B------:R-:W-:-:S02]  /*10e0*/  SHF.R.U32.HI R5, RZ, R5, R6 ;  /* 0x00000005ff057219 */ /* 0x000fc40000011606 */
[----:B------:R-:W-:Y:S02]  /*10f0*/  PLOP3.LUT P0, PT, P0, P1, PT, 0xf8, 0x8f ;  /* 0x00000000008f781c */ /* 0x000fe40000703f70 */
[----:B------:R-:W-:Y:S02]  /*1100*/  SHF.R.U32.HI R7, RZ, 0x1, R5 ;  /* 0x00000001ff077819 */ /* 0x000fe40000011605 */
[----:B------:R-:W-:-:S04]  /*1110*/  SEL R2, RZ, 0x1, !P0 ;  /* 0x00000001ff027807 */ /* 0x000fc80004000000 */
[----:B------:R-:W-:-:S04]  /*1120*/  LOP3.LUT R2, R2, 0x1, R7, 0xf8, !PT ;  /* 0x0000000102027812 */ /* 0x000fc800078ef807 */
[----:B------:R-:W-:-:S05]  /*1130*/  LOP3.LUT R2, R2, R5, RZ, 0xc0, !PT ;  /* 0x0000000502027212 */ /* 0x000fca00078ec0ff */
[----:B------:R-:W-:-:S05]  /*1140*/  IMAD.IADD R7, R7, 0x1, R2 ;  /* 0x0000000107077824 */ /* 0x000fca00078e0202 */
[----:B------:R-:W-:Y:S01]  /*1150*/  LOP3.LUT R0, R7, R0, RZ, 0xfc, !PT ;  /* 0x0000000007007212 */ /* 0x000fe200078efcff */
[----:B------:R-:W-:Y:S06]  /*1160*/  BRA `(.L_x_18) ;  /* 0x0000000000107947 */ /* 0x000fec0003800000 */
.L_x_17:
[----:B------:R-:W-:-:S04]  /*1170*/  LOP3.LUT R0, R0, 0x80000000, RZ, 0xc0, !PT ;  /* 0x8000000000007812 */ /* 0x000fc800078ec0ff */
[----:B------:R-:W-:Y:S01]  /*1180*/  LOP3.LUT R0, R0, 0x7f800000, RZ, 0xfc, !PT ;  /* 0x7f80000000007812 */ /* 0x000fe200078efcff */
[----:B------:R-:W-:Y:S06]  /*1190*/  BRA `(.L_x_18) ;  /* 0x0000000000047947 */ /* 0x000fec0003800000 */
.L_x_16:
[----:B------:R-:W-:-:S07]  /*11a0*/  IMAD R0, R5, 0x800000, R0 ;  /* 0x0080000005007824 */ /* 0x000fce00078e0200 */
.L_x_18:
[----:B------:R-:W-:Y:S05]  /*11b0*/  BSYNC.RECONVERGENT B2 ;  /* 0x0000000000027941 */ /* 0x000fea0003800200 */
.L_x_15:
[----:B------:R-:W-:Y:S05]  /*11c0*/  BRA `(.L_x_19) ;  /* 0x0000000000207947 */ /* 0x000fea0003800000 */
.L_x_14:
[----:B------:R-:W-:-:S04]  /*11d0*/  LOP3.LUT R0, R5, 0x80000000, R2, 0x48, !PT ;  /* 0x8000000005007812 */ /* 0x000fc800078e4802 */
[----:B------:R-:W-:Y:S01]  /*11e0*/  LOP3.LUT R0, R0, 0x7f800000, RZ, 0xfc, !PT ;  /* 0x7f80000000007812 */ /* 0x000fe200078efcff */
[----:B------:R-:W-:Y:S06]  /*11f0*/  BRA `(.L_x_19) ;  /* 0x0000000000147947 */ /* 0x000fec0003800000 */
.L_x_13:
[----:B------:R-:W-:Y:S01]  /*1200*/  LOP3.LUT R0, R5, 0x80000000, R2, 0x48, !PT ;  /* 0x8000000005007812 */ /* 0x000fe200078e4802 */
[----:B------:R-:W-:Y:S06]  /*1210*/  BRA `(.L_x_19) ;  /* 0x00000000000c7947 */ /* 0x000fec0003800000 */
.L_x_12:
[----:B------:R-:W0:Y:S01]  /*1220*/  MUFU.RSQ R0, -QNAN ;  /* 0xffc0000000007908 */ /* 0x000e220000001400 */
[----:B------:R-:W-:Y:S05]  /*1230*/  BRA `(.L_x_19) ;  /* 0x0000000000047947 */ /* 0x000fea0003800000 */
.L_x_11:
[----:B------:R-:W-:-:S07]  /*1240*/  FADD.FTZ R0, R2, R5 ;  /* 0x0000000502007221 */ /* 0x000fce0000010000 */
.L_x_19:
[----:B------:R-:W-:Y:S05]  /*1250*/  BSYNC.RECONVERGENT B1 ;  /* 0x0000000000017941 */ /* 0x000fea0003800200 */
.L_x_9:
[----:B------:R-:W-:-:S04]  /*1260*/  IMAD.MOV.U32 R5, RZ, RZ, 0x0 ;  /* 0x00000000ff057424 */ /* 0x000fc800078e00ff */
[----:B0-----:R-:W-:Y:S05]  /*1270*/  RET.REL.NODEC R4 `(_Z19movingAverageKernelPKfPfii) ;  /* 0xffffffec04607950 */ /* 0x001fea0003c3ffff */
.L_x_20:
[----:B------:R-:W-:-:S00]  /*1280*/  BRA `(.L_x_20) ;  /* 0xfffffffc00fc7947 */ /* 0x000fc0000383ffff */
[----:B------:R-:W-:-:S00]  /*1290*/  NOP ;  /* 0x0000000000007918 */ /* 0x000fc00000000000 */
        /* <DEDUP_REMOVED lines=14> */
.L_x_21:


//--------------------- .nv.shared.reserved.0     --------------------------
	.section	.nv.shared.reserved.0,"aw",@nobits
	.weak		__nv_reservedSMEM_offset_0_alias
	.size		__nv_reservedSMEM_offset_0_alias, 0, 64
	.other		__nv_reservedSMEM_offset_0_alias,@"STO_CUDA_RESERVED_SHARED STV_DEFAULT"
__nv_reservedSMEM_offset_0_alias:
	.zero		0
	.zero		64


//--------------------- .nv.constant0._Z19movingAverageKernelPKfPfii --------------------------
	.section	.nv.constant0._Z19movingAverageKernelPKfPfii,"a",@progbits
	.sectionflags	@""
	.align	4
.nv.constant0._Z19movingAverageKernelPKfPfii:
	.zero		920


//--------------------- SYMBOLS --------------------------

	.type		.nv.reservedSmem.offset0,@object
	.size		.nv.reservedSmem.offset0,0x4
